//
// Generated by NVIDIA NVVM Compiler
//
// Compiler Build ID: CL-36424714
// Cuda compilation tools, release 13.0, V13.0.88
// Based on NVVM 20.0.0
//

.version 9.0
.target sm_100
.address_size 64

	// .globl	_Z16histogram_kernelPKcPjjj
.extern .shared .align 16 .b8 bins_s[];

.visible .entry _Z16histogram_kernelPKcPjjj(
	.param .u64 .ptr .align 1 _Z16histogram_kernelPKcPjjj_param_0,
	.param .u64 .ptr .align 1 _Z16histogram_kernelPKcPjjj_param_1,
	.param .u32 _Z16histogram_kernelPKcPjjj_param_2,
	.param .u32 _Z16histogram_kernelPKcPjjj_param_3
)
{
	.reg .pred 	%p<7>;
	.reg .b16 	%rs<2>;
	.reg .b32 	%r<31>;
	.reg .b64 	%rd<9>;

	ld.param.u64 	%rd3, [_Z16histogram_kernelPKcPjjj_param_0];
	ld.param.u64 	%rd4, [_Z16histogram_kernelPKcPjjj_param_1];
	ld.param.u32 	%r11, [_Z16histogram_kernelPKcPjjj_param_2];
	ld.param.u32 	%r12, [_Z16histogram_kernelPKcPjjj_param_3];
	mov.u32 	%r13, %ctaid.x;
	mov.u32 	%r1, %ntid.x;
	mov.u32 	%r30, %tid.x;
	mad.lo.s32 	%r29, %r13, %r1, %r30;
	setp.ge.u32 	%p1, %r30, %r12;
	@%p1 bra 	$L__BB0_3;
	mov.u32 	%r15, bins_s;
	mov.u32 	%r28, %r30;
$L__BB0_2:
	shl.b32 	%r14, %r28, 2;
	add.s32 	%r16, %r15, %r14;
	mov.b32 	%r17, 0;
	st.shared.u32 	[%r16], %r17;
	add.s32 	%r28, %r28, %r1;
	setp.lt.u32 	%p2, %r28, %r12;
	@%p2 bra 	$L__BB0_2;
$L__BB0_3:
	bar.sync 	0;
	setp.ge.u32 	%p3, %r29, %r11;
	@%p3 bra 	$L__BB0_6;
	mov.u32 	%r18, %nctaid.x;
	mul.lo.s32 	%r6, %r1, %r18;
	cvta.to.global.u64 	%rd1, %rd3;
	mov.u32 	%r20, bins_s;
$L__BB0_5:
	cvt.u64.u32 	%rd5, %r29;
	add.s64 	%rd6, %rd1, %rd5;
	ld.global.s8 	%rs1, [%rd6];
	mul.wide.s16 	%r19, %rs1, 4;
	add.s32 	%r21, %r20, %r19;
	atom.shared.add.u32 	%r22, [%r21], 1;
	add.s32 	%r29, %r29, %r6;
	setp.lt.u32 	%p4, %r29, %r11;
	@%p4 bra 	$L__BB0_5;
$L__BB0_6:
	setp.ge.u32 	%p5, %r30, %r12;
	bar.sync 	0;
	@%p5 bra 	$L__BB0_9;
	cvta.to.global.u64 	%rd2, %rd4;
	mov.u32 	%r24, bins_s;
$L__BB0_8:
	mul.wide.u32 	%rd7, %r30, 4;
	add.s64 	%rd8, %rd2, %rd7;
	shl.b32 	%r23, %r30, 2;
	add.s32 	%r25, %r24, %r23;
	ld.shared.u32 	%r26, [%r25];
	atom.global.add.u32 	%r27, [%rd8], %r26;
	add.s32 	%r30, %r30, %r1;
	setp.lt.u32 	%p6, %r30, %r12;
	@%p6 bra 	$L__BB0_8;
$L__BB0_9:
	ret;

}


// ===== COMPILED SASS (sm_100) =====

	.target	sm_100

	.elftype	@"ET_EXEC"


//--------------------- .note.nv.tkinfo           --------------------------
	.section	.note.nv.tkinfo,"",@"SHT_NOTE"
	.sectionflags	@"SHF_NOTE_NV_TKINFO"
	.tkinfo
        /*0018*/ 	.word	0x00000002
        /*0030*/ 	.string	""
        /*0030*/ 	.string	"ptxas"
        /*0030*/ 	.string	"Cuda compilation tools, release 13.0, V13.0.88"
        /*0030*/ 	.string	"Build cuda_13.0.r13.0/compiler.36424714_0"
        /*0030*/ 	.string	"-arch sm_100 -m 64 "



//--------------------- .note.nv.cuinfo           --------------------------
	.section	.note.nv.cuinfo,"",@"SHT_NOTE"
	.sectionflags	@"SHF_NOTE_NV_CUINFO"
        /*0018*/ 	.short	0x0002
        /*001a*/ 	.short	0x0064
        /*001c*/ 	.short	0x0082
	.zero		2


//--------------------- .nv.info                  --------------------------
	.section	.nv.info,"",@"SHT_CUDA_INFO"
	.align	4


	//----- nvinfo : EIATTR_REGCOUNT
	.align		4
        /*0000*/ 	.byte	0x04, 0x2f
        /*0002*/ 	.short	(.L_1 - .L_0)
	.align		4
.L_0:
        /*0004*/ 	.word	index@(_Z16histogram_kernelPKcPjjj)
        /*0008*/ 	.word	0x0000000c


	//----- nvinfo : EIATTR_FRAME_SIZE
	.align		4
.L_1:
        /*000c*/ 	.byte	0x04, 0x11
        /*000e*/ 	.short	(.L_3 - .L_2)
	.align		4
.L_2:
        /*0010*/ 	.word	index@(_Z16histogram_kernelPKcPjjj)
        /*0014*/ 	.word	0x00000000


	//----- nvinfo : EIATTR_MIN_STACK_SIZE
	.align		4
.L_3:
        /*0018*/ 	.byte	0x04, 0x12
        /*001a*/ 	.short	(.L_5 - .L_4)
	.align		4
.L_4:
        /*001c*/ 	.word	index@(_Z16histogram_kernelPKcPjjj)
        /*0020*/ 	.word	0x00000000
.L_5:


//--------------------- .nv.compat                --------------------------
	.section	.nv.compat,"",@"SHT_CUDA_COMPAT_INFO"
	.align	4
        /*0000*/ 	.byte	0x02, 0x09, 0x00, 0x00, 0x02, 0x02, 0x01, 0x00, 0x02, 0x05, 0x05, 0x00, 0x03, 0x07, 0x01, 0x01
        /*0010*/ 	.byte	0x02, 0x03, 0x00, 0x00, 0x02, 0x06, 0x01, 0x00, 0x04, 0x0b, 0x08, 0x00, 0x09, 0x00, 0x00, 0x00
        /*0020*/ 	.byte	0x00, 0x00, 0x00, 0x00


//--------------------- .nv.info._Z16histogram_kernelPKcPjjj --------------------------
	.section	.nv.info._Z16histogram_kernelPKcPjjj,"",@"SHT_CUDA_INFO"
	.sectionflags	@""
	.align	4


	//----- nvinfo : EIATTR_CUDA_API_VERSION
	.align		4
        /*0000*/ 	.byte	0x04, 0x37
        /*0002*/ 	.short	(.L_7 - .L_6)
.L_6:
        /*0004*/ 	.word	0x00000082


	//----- nvinfo : EIATTR_KPARAM_INFO
	.align		4
.L_7:
        /*0008*/ 	.byte	0x04, 0x17
        /*000a*/ 	.short	(.L_9 - .L_8)
.L_8:
        /*000c*/ 	.word	0x00000000
        /*0010*/ 	.short	0x0003
        /*0012*/ 	.short	0x0014
        /*0014*/ 	.byte	0x00, 0xf0, 0x11, 0x00


	//----- nvinfo : EIATTR_KPARAM_INFO
	.align		4
.L_9:
        /*0018*/ 	.byte	0x04, 0x17
        /*001a*/ 	.short	(.L_11 - .L_10)
.L_10:
        /*001c*/ 	.word	0x00000000
        /*0020*/ 	.short	0x0002
        /*0022*/ 	.short	0x0010
        /*0024*/ 	.byte	0x00, 0xf0, 0x11, 0x00


	//----- nvinfo : EIATTR_KPARAM_INFO
	.align		4
.L_11:
        /*0028*/ 	.byte	0x04, 0x17
        /*002a*/ 	.short	(.L_13 - .L_12)
.L_12:
        /*002c*/ 	.word	0x00000000
        /*0030*/ 	.short	0x0001
        /*0032*/ 	.short	0x0008
        /*0034*/ 	.byte	0x00, 0xf5, 0x21, 0x00


	//----- nvinfo : EIATTR_KPARAM_INFO
	.align		4
.L_13:
        /*0038*/ 	.byte	0x04, 0x17
        /*003a*/ 	.short	(.L_15 - .L_14)
.L_14:
        /*003c*/ 	.word	0x00000000
        /*0040*/ 	.short	0x0000
        /*0042*/ 	.short	0x0000
        /*0044*/ 	.byte	0x00, 0xf5, 0x21, 0x00


	//----- nvinfo : EIATTR_SPARSE_MMA_MASK
	.align		4
.L_15:
        /*0048*/ 	.byte	0x03, 0x50
        /*004a*/ 	.short	0x0000


	//----- nvinfo : EIATTR_MAXREG_COUNT
	.align		4
        /*004c*/ 	.byte	0x03, 0x1b
        /*004e*/ 	.short	0x00ff


	//----- nvinfo : EIATTR_NUM_BARRIERS
	.align		4
        /*0050*/ 	.byte	0x02, 0x4c
        /*0052*/ 	.byte	0x01
	.zero		1


	//----- nvinfo : EIATTR_MERCURY_ISA_VERSION
	.align		4
        /*0054*/ 	.byte	0x03, 0x5f
        /*0056*/ 	.short	0x0101


	//----- nvinfo : EIATTR_VRC_CTA_INIT_COUNT
	.align		4
        /*0058*/ 	.byte	0x02, 0x4a
	.zero		1
	.zero		1


	//----- nvinfo : EIATTR_EXIT_INSTR_OFFSETS
	.align		4
        /*005c*/ 	.byte	0x04, 0x1c
        /*005e*/ 	.short	(.L_17 - .L_16)


	//   ....[0]....
.L_16:
        /*0060*/ 	.word	0x000002a0


	//   ....[1]....
        /*0064*/ 	.word	0x00000360


	//----- nvinfo : EIATTR_CRS_STACK_SIZE
	.align		4
.L_17:
        /*0068*/ 	.byte	0x04, 0x1e
        /*006a*/ 	.short	(.L_19 - .L_18)
.L_18:
        /*006c*/ 	.word	0x00000000


	//----- nvinfo : EIATTR_CBANK_PARAM_SIZE
	.align		4
.L_19:
        /*0070*/ 	.byte	0x03, 0x19
        /*0072*/ 	.short	0x0018


	//----- nvinfo : EIATTR_PARAM_CBANK
	.align		4
        /*0074*/ 	.byte	0x04, 0x0a
        /*0076*/ 	.short	(.L_21 - .L_20)
	.align		4
.L_20:
        /*0078*/ 	.word	index@(.nv.constant0._Z16histogram_kernelPKcPjjj)
        /*007c*/ 	.short	0x0380
        /*007e*/ 	.short	0x0018


	//----- nvinfo : EIATTR_SW_WAR
	.align		4
.L_21:
        /*0080*/ 	.byte	0x04, 0x36
        /*0082*/ 	.short	(.L_23 - .L_22)
.L_22:
        /*0084*/ 	.word	0x00000008
.L_23:


//--------------------- .nv.callgraph             --------------------------
	.section	.nv.callgraph,"",@"SHT_CUDA_CALLGRAPH"
	.align	4
	.sectionentsize	8
	.align		4
        /*0000*/ 	.word	0x00000000
	.align		4
        /*0004*/ 	.word	0xffffffff
	.align		4
        /*0008*/ 	.word	0x00000000
	.align		4
        /*000c*/ 	.word	0xfffffffe
	.align		4
        /*0010*/ 	.word	0x00000000
	.align		4
        /*0014*/ 	.word	0xfffffffd
	.align		4
        /*0018*/ 	.word	0x00000000
	.align		4
        /*001c*/ 	.word	0xfffffffc


//--------------------- .text._Z16histogram_kernelPKcPjjj --------------------------
	.section	.text._Z16histogram_kernelPKcPjjj,"ax",@progbits
	.align	128
        .global         _Z16histogram_kernelPKcPjjj
        .type           _Z16histogram_kernelPKcPjjj,@function
        .size           _Z16histogram_kernelPKcPjjj,(.L_x_8 - _Z16histogram_kernelPKcPjjj)
        .other          _Z16histogram_kernelPKcPjjj,@"STO_CUDA_ENTRY STV_DEFAULT"
_Z16histogram_kernelPKcPjjj:
.text._Z16histogram_kernelPKcPjjj:
[----:B------:R-:W-:Y:S01]  /*0000*/  LDC R1, c[0x0][0x37c] ;  /* 0x0000df00ff017b82 */ /* 0x000fe20000000800 */
[----:B------:R-:W0:Y:S01]  /*0010*/  S2R R7, SR_TID.X ;  /* 0x0000000000077919 */ /* 0x000e220000002100 */
[----:B------:R-:W0:Y:S06]  /*0020*/  LDCU UR8, c[0x0][0x394] ;  /* 0x00007280ff0877ac */ /* 0x000e2c0008000800 */
[----:B------:R-:W1:Y:S01]  /*0030*/  S2UR UR4, SR_CTAID.X ;  /* 0x00000000000479c3 */ /* 0x000e620000002500 */
[----:B------:R-:W-:Y:S01]  /*0040*/  BSSY.RECONVERGENT B0, `(.L_x_0) ;  /* 0x0000013000007945 */ /* 0x000fe20003800200 */
[----:B------:R-:W2:Y:S01]  /*0050*/  LDCU UR5, c[0x0][0x390] ;  /* 0x00007200ff0577ac */ /* 0x000ea20008000800 */
[----:B------:R-:W3:Y:S05]  /*0060*/  LDCU.64 UR6, c[0x0][0x358] ;  /* 0x00006b00ff0677ac */ /* 0x000eea0008000a00 */
[----:B------:R-:W1:Y:S01]  /*0070*/  LDC R6, c[0x0][0x360] ;  /* 0x0000d800ff067b82 */ /* 0x000e620000000800 */
[----:B------:R-:W4:Y:S01]  /*0080*/  LDCU.64 UR10, c[0x0][0x380] ;  /* 0x00007000ff0a77ac */ /* 0x000f220008000a00 */
[C---:B0-----:R-:W-:Y:S01]  /*0090*/  ISETP.GE.U32.AND P2, PT, R7.reuse, UR8, PT ;  /* 0x0000000807007c0c */ /* 0x041fe2000bf46070 */
[----:B-1----:R-:W-:Y:S01]  /*00a0*/  IMAD R0, R6, UR4, R7 ;  /* 0x0000000406007c24 */ /* 0x002fe2000f8e0207 */
[----:B------:R-:W-:-:S04]  /*00b0*/  ISETP.GE.U32.AND P0, PT, R7, UR8, PT ;  /* 0x0000000807007c0c */ /* 0x000fc8000bf06070 */
[----:B--2---:R-:W-:-:S07]  /*00c0*/  ISETP.GE.U32.AND P1, PT, R0, UR5, PT ;  /* 0x0000000500007c0c */ /* 0x004fce000bf26070 */
[----:B---34-:R-:W-:Y:S06]  /*00d0*/  @P2 BRA `(.L_x_1) ;  /* 0x0000000000242947 */ /* 0x018fec0003800000 */
[----:B------:R-:W0:Y:S01]  /*00e0*/  S2R R5, SR_CgaCtaId ;  /* 0x0000000000057919 */ /* 0x000e220000008800 */
[----:B------:R-:W-:Y:S01]  /*00f0*/  MOV R2, 0x400 ;  /* 0x0000040000027802 */ /* 0x000fe20000000f00 */
[----:B------:R-:W-:-:S03]  /*0100*/  IMAD.MOV.U32 R3, RZ, RZ, R7 ;  /* 0x000000ffff037224 */ /* 0x000fc600078e0007 */
[----:B0-----:R-:W-:-:S07]  /*0110*/  LEA R2, R5, R2, 0x18 ;  /* 0x0000000205027211 */ /* 0x001fce00078ec0ff */
.L_x_2:
[----:B------:R-:W-:Y:S02]  /*0120*/  IMAD R4, R3, 0x4, R2 ;  /* 0x0000000403047824 */ /* 0x000fe400078e0202 */
[----:B------:R-:W-:-:S03]  /*0130*/  IMAD.IADD R3, R6, 0x1, R3 ;  /* 0x0000000106037824 */ /* 0x000fc600078e0203 */
[----:B------:R0:W-:Y:S02]  /*0140*/  STS [R4], RZ ;  /* 0x000000ff04007388 */ /* 0x0001e40000000800 */
[----:B------:R-:W-:-:S13]  /*0150*/  ISETP.GE.U32.AND P2, PT, R3, UR8, PT ;  /* 0x0000000803007c0c */ /* 0x000fda000bf46070 */
[----:B0-----:R-:W-:Y:S05]  /*0160*/  @!P2 BRA `(.L_x_2) ;  /* 0xfffffffc00eca947 */ /* 0x001fea000383ffff */
.L_x_1:
[----:B------:R-:W-:Y:S05]  /*0170*/  BSYNC.RECONVERGENT B0 ;  /* 0x0000000000007941 */ /* 0x000fea0003800200 */
.L_x_0:
[----:B------:R-:W-:Y:S06]  /*0180*/  BAR.SYNC.DEFER_BLOCKING 0x0 ;  /* 0x0000000000007b1d */ /* 0x000fec0000010000 */
[----:B------:R-:W-:Y:S04]  /*0190*/  BSSY.RECONVERGENT B0, `(.L_x_3) ;  /* 0x000000f000007945 */ /* 0x000fe80003800200 */
[----:B------:R-:W-:Y:S05]  /*01a0*/  @P1 BRA `(.L_x_4) ;  /* 0x0000000000341947 */ /* 0x000fea0003800000 */
[----:B------:R-:W0:Y:S01]  /*01b0*/  S2R R3, SR_CgaCtaId ;  /* 0x0000000000037919 */ /* 0x000e220000008800 */
[----:B------:R-:W1:Y:S01]  /*01c0*/  LDCU UR4, c[0x0][0x370] ;  /* 0x00006e00ff0477ac */ /* 0x000e620008000800 */
[----:B------:R-:W-:Y:S01]  /*01d0*/  MOV R2, 0x400 ;  /* 0x0000040000027802 */ /* 0x000fe20000000f00 */
[----:B-1----:R-:W-:-:S03]  /*01e0*/  IMAD R5, R6, UR4, RZ ;  /* 0x0000000406057c24 */ /* 0x002fc6000f8e02ff */
[----:B0-----:R-:W-:-:S07]  /*01f0*/  LEA R9, R3, R2, 0x18 ;  /* 0x0000000203097211 */ /* 0x001fce00078ec0ff */
.L_x_5:
[----:B------:R-:W-:-:S05]  /*0200*/  IADD3 R2, P1, PT, R0, UR10, RZ ;  /* 0x0000000a00027c10 */ /* 0x000fca000ff3e0ff */
[----:B------:R-:W-:-:S05]  /*0210*/  IMAD.X R3, RZ, RZ, UR11, P1 ;  /* 0x0000000bff037e24 */ /* 0x000fca00088e06ff */
[----:B------:R-:W2:Y:S01]  /*0220*/  LDG.E.S8 R2, desc[UR6][R2.64] ;  /* 0x0000000602027981 */ /* 0x000ea2000c1e1300 */
[----:B------:R-:W-:-:S05]  /*0230*/  IMAD.IADD R0, R5, 0x1, R0 ;  /* 0x0000000105007824 */ /* 0x000fca00078e0200 */
[----:B------:R-:W-:Y:S01]  /*0240*/  ISETP.GE.U32.AND P1, PT, R0, UR5, PT ;  /* 0x0000000500007c0c */ /* 0x000fe2000bf26070 */
[----:B0-2---:R-:W-:-:S05]  /*0250*/  IMAD R4, R2, 0x4, R9 ;  /* 0x0000000402047824 */ /* 0x005fca00078e0209 */
[----:B------:R0:W-:Y:S07]  /*0260*/  ATOMS.POPC.INC.32 RZ, [R4+URZ] ;  /* 0x0000000004ff7f8c */ /* 0x0001ee000d8000ff */
[----:B------:R-:W-:Y:S05]  /*0270*/  @!P1 BRA `(.L_x_5) ;  /* 0xfffffffc00e09947 */ /* 0x000fea000383ffff */
.L_x_4:
[----:B------:R-:W-:Y:S05]  /*0280*/  BSYNC.RECONVERGENT B0 ;  /* 0x0000000000007941 */ /* 0x000fea0003800200 */
.L_x_3:
[----:B------:R-:W-:Y:S06]  /*0290*/  BAR.SYNC.DEFER_BLOCKING 0x0 ;  /* 0x0000000000007b1d */ /* 0x000fec0000010000 */
[----:B------:R-:W-:Y:S05]  /*02a0*/  @P0 EXIT ;  /* 0x000000000000094d */ /* 0x000fea0003800000 */
[----:B------:R-:W1:Y:S01]  /*02b0*/  S2UR UR5, SR_CgaCtaId ;  /* 0x00000000000579c3 */ /* 0x000e620000008800 */
[----:B------:R-:W-:-:S07]  /*02c0*/  UMOV UR4, 0x400 ;  /* 0x0000040000047882 */ /* 0x000fce0000000000 */
[----:B0-----:R-:W0:Y:S01]  /*02d0*/  LDC.64 R4, c[0x0][0x388] ;  /* 0x0000e200ff047b82 */ /* 0x001e220000000a00 */
[----:B-1----:R-:W-:-:S12]  /*02e0*/  ULEA UR4, UR5, UR4, 0x18 ;  /* 0x0000000405047291 */ /* 0x002fd8000f8ec0ff */
.L_x_6:
[C---:B------:R-:W-:Y:S01]  /*02f0*/  LEA R0, R7.reuse, UR4, 0x2 ;  /* 0x0000000407007c11 */ /* 0x040fe2000f8e10ff */
[----:B01----:R-:W-:-:S04]  /*0300*/  IMAD.WIDE.U32 R2, R7, 0x4, R4 ;  /* 0x0000000407027825 */ /* 0x003fc800078e0004 */
[----:B------:R-:W0:Y:S01]  /*0310*/  LDS R9, [R0] ;  /* 0x0000000000097984 */ /* 0x000e220000000800 */
[----:B------:R-:W-:-:S05]  /*0320*/  IMAD.IADD R7, R6, 0x1, R7 ;  /* 0x0000000106077824 */ /* 0x000fca00078e0207 */
[----:B------:R-:W-:Y:S01]  /*0330*/  ISETP.GE.U32.AND P0, PT, R7, UR8, PT ;  /* 0x0000000807007c0c */ /* 0x000fe2000bf06070 */
[----:B0-----:R1:W-:-:S12]  /*0340*/  REDG.E.ADD.STRONG.GPU desc[UR6][R2.64], R9 ;  /* 0x000000090200798e */ /* 0x0013d8000c12e106 */
[----:B------:R-:W-:Y:S05]  /*0350*/  @!P0 BRA `(.L_x_6) ;  /* 0xfffffffc00e48947 */ /* 0x000fea000383ffff */
[----:B------:R-:W-:Y:S05]  /*0360*/  EXIT ;  /* 0x000000000000794d */ /* 0x000fea0003800000 */
.L_x_7:
[----:B------:R-:W-:-:S00]  /*0370*/  BRA `(.L_x_7) ;  /* 0xfffffffc00fc7947 */ /* 0x000fc0000383ffff */
[----:B------:R-:W-:-:S00]  /*0380*/  NOP ;  /* 0x0000000000007918 */ /* 0x000fc00000000000 */
[----:B------:R-:W-:-:S00]  /*0390*/  NOP ;  /* 0x0000000000007918 */ /* 0x000fc00000000000 */
[----:B------:R-:W-:-:S00]  /*03a0*/  NOP ;  /* 0x0000000000007918 */ /* 0x000fc00000000000 */
[----:B------:R-:W-:-:S00]  /*03b0*/  NOP ;  /* 0x0000000000007918 */ /* 0x000fc00000000000 */
[----:B------:R-:W-:-:S00]  /*03c0*/  NOP ;  /* 0x0000000000007918 */ /* 0x000fc00000000000 */
[----:B------:R-:W-:-:S00]  /*03d0*/  NOP ;  /* 0x0000000000007918 */ /* 0x000fc00000000000 */
[----:B------:R-:W-:-:S00]  /*03e0*/  NOP ;  /* 0x0000000000007918 */ /* 0x000fc00000000000 */
[----:B------:R-:W-:-:S00]  /*03f0*/  NOP ;  /* 0x0000000000007918 */ /* 0x000fc00000000000 */
.L_x_8:


//--------------------- .nv.shared._Z16histogram_kernelPKcPjjj --------------------------
	.section	.nv.shared._Z16histogram_kernelPKcPjjj,"aw",@nobits
	.sectionflags	@""
	.align	16
	.zero		1024


//--------------------- .nv.shared.reserved.0     --------------------------
	.section	.nv.shared.reserved.0,"aw",@nobits
	.weak		__nv_reservedSMEM_offset_0_alias
	.size		__nv_reservedSMEM_offset_0_alias, 0, 64
	.other		__nv_reservedSMEM_offset_0_alias,@"STO_CUDA_RESERVED_SHARED STV_DEFAULT"
__nv_reservedSMEM_offset_0_alias:
	.zero		0
	.zero		64


//--------------------- .nv.constant0._Z16histogram_kernelPKcPjjj --------------------------
	.section	.nv.constant0._Z16histogram_kernelPKcPjjj,"a",@progbits
	.sectionflags	@""
	.align	4
.nv.constant0._Z16histogram_kernelPKcPjjj:
	.zero		920


//--------------------- SYMBOLS --------------------------

	.type		.nv.reservedSmem.offset0,@object
	.size		.nv.reservedSmem.offset0,0x4
	.type		.nv.reservedSmem.cap,@object
	.size		.nv.reservedSmem.cap,0x4
